//
// Generated by NVIDIA NVVM Compiler
//
// Compiler Build ID: CL-36424714
// Cuda compilation tools, release 13.0, V13.0.88
// Based on NVVM 20.0.0
//

.version 9.0
.target sm_100
.address_size 64

	// .globl	_Z4loadPfiiS_iiiiiiii

.visible .entry _Z4loadPfiiS_iiiiiiii(
	.param .u64 .ptr .align 1 _Z4loadPfiiS_iiiiiiii_param_0,
	.param .u32 _Z4loadPfiiS_iiiiiiii_param_1,
	.param .u32 _Z4loadPfiiS_iiiiiiii_param_2,
	.param .u64 .ptr .align 1 _Z4loadPfiiS_iiiiiiii_param_3,
	.param .u32 _Z4loadPfiiS_iiiiiiii_param_4,
	.param .u32 _Z4loadPfiiS_iiiiiiii_param_5,
	.param .u32 _Z4loadPfiiS_iiiiiiii_param_6,
	.param .u32 _Z4loadPfiiS_iiiiiiii_param_7,
	.param .u32 _Z4loadPfiiS_iiiiiiii_param_8,
	.param .u32 _Z4loadPfiiS_iiiiiiii_param_9,
	.param .u32 _Z4loadPfiiS_iiiiiiii_param_10,
	.param .u32 _Z4loadPfiiS_iiiiiiii_param_11
)
{
	.reg .pred 	%p<17>;
	.reg .b32 	%r<64>;
	.reg .b32 	%f<32>;
	.reg .b64 	%rd<23>;

	ld.param.u64 	%rd7, [_Z4loadPfiiS_iiiiiiii_param_0];
	ld.param.u32 	%r27, [_Z4loadPfiiS_iiiiiiii_param_1];
	ld.param.u32 	%r28, [_Z4loadPfiiS_iiiiiiii_param_2];
	ld.param.u64 	%rd8, [_Z4loadPfiiS_iiiiiiii_param_3];
	ld.param.u32 	%r29, [_Z4loadPfiiS_iiiiiiii_param_4];
	ld.param.u32 	%r30, [_Z4loadPfiiS_iiiiiiii_param_5];
	ld.param.u32 	%r31, [_Z4loadPfiiS_iiiiiiii_param_7];
	ld.param.u32 	%r32, [_Z4loadPfiiS_iiiiiiii_param_8];
	ld.param.u32 	%r33, [_Z4loadPfiiS_iiiiiiii_param_9];
	ld.param.u32 	%r35, [_Z4loadPfiiS_iiiiiiii_param_10];
	ld.param.u32 	%r36, [_Z4loadPfiiS_iiiiiiii_param_11];
	cvta.to.global.u64 	%rd1, %rd8;
	cvta.to.global.u64 	%rd2, %rd7;
	mov.u32 	%r37, %ctaid.x;
	mov.u32 	%r38, %ntid.x;
	mov.u32 	%r39, %tid.x;
	mad.lo.s32 	%r1, %r37, %r38, %r39;
	mov.u32 	%r40, %ctaid.y;
	mov.u32 	%r41, %ntid.y;
	mov.u32 	%r42, %tid.y;
	mad.lo.s32 	%r43, %r40, %r41, %r42;
	setp.ge.s32 	%p1, %r1, %r35;
	setp.ge.s32 	%p2, %r43, %r36;
	or.pred  	%p3, %p1, %p2;
	setp.lt.s32 	%p4, %r32, 1;
	or.pred  	%p5, %p3, %p4;
	@%p5 bra 	$L__BB0_17;
	setp.lt.s32 	%p6, %r33, 1;
	mul.lo.s32 	%r3, %r29, %r1;
	mul.lo.s32 	%r4, %r30, %r43;
	mad.lo.s32 	%r44, %r36, %r1, %r43;
	mad.lo.s32 	%r5, %r44, %r28, %r27;
	@%p6 bra 	$L__BB0_17;
	and.b32  	%r6, %r33, 15;
	and.b32  	%r7, %r33, 7;
	and.b32  	%r8, %r33, 2147483632;
	and.b32  	%r9, %r33, 3;
	neg.s32 	%r10, %r8;
	add.s64 	%rd3, %rd2, 32;
	add.s64 	%rd4, %rd1, 32;
	mul.lo.s32 	%r11, %r5, %r32;
	mov.b32 	%r57, 0;
$L__BB0_3:
	setp.lt.u32 	%p7, %r33, 16;
	add.s32 	%r47, %r57, %r3;
	mad.lo.s32 	%r13, %r47, %r31, %r4;
	add.s32 	%r48, %r11, %r57;
	mul.lo.s32 	%r14, %r48, %r33;
	mov.b32 	%r62, 0;
	@%p7 bra 	$L__BB0_6;
	mov.u32 	%r58, %r14;
	mov.u32 	%r59, %r13;
	mov.u32 	%r60, %r10;
$L__BB0_5:
	.pragma "nounroll";
	mul.wide.s32 	%rd9, %r59, 4;
	add.s64 	%rd10, %rd3, %rd9;
	mul.wide.s32 	%rd11, %r58, 4;
	add.s64 	%rd12, %rd4, %rd11;
	ld.global.f32 	%f1, [%rd10+-32];
	st.global.f32 	[%rd12+-32], %f1;
	ld.global.f32 	%f2, [%rd10+-28];
	st.global.f32 	[%rd12+-28], %f2;
	ld.global.f32 	%f3, [%rd10+-24];
	st.global.f32 	[%rd12+-24], %f3;
	ld.global.f32 	%f4, [%rd10+-20];
	st.global.f32 	[%rd12+-20], %f4;
	ld.global.f32 	%f5, [%rd10+-16];
	st.global.f32 	[%rd12+-16], %f5;
	ld.global.f32 	%f6, [%rd10+-12];
	st.global.f32 	[%rd12+-12], %f6;
	ld.global.f32 	%f7, [%rd10+-8];
	st.global.f32 	[%rd12+-8], %f7;
	ld.global.f32 	%f8, [%rd10+-4];
	st.global.f32 	[%rd12+-4], %f8;
	ld.global.f32 	%f9, [%rd10];
	st.global.f32 	[%rd12], %f9;
	ld.global.f32 	%f10, [%rd10+4];
	st.global.f32 	[%rd12+4], %f10;
	ld.global.f32 	%f11, [%rd10+8];
	st.global.f32 	[%rd12+8], %f11;
	ld.global.f32 	%f12, [%rd10+12];
	st.global.f32 	[%rd12+12], %f12;
	ld.global.f32 	%f13, [%rd10+16];
	st.global.f32 	[%rd12+16], %f13;
	ld.global.f32 	%f14, [%rd10+20];
	st.global.f32 	[%rd12+20], %f14;
	ld.global.f32 	%f15, [%rd10+24];
	st.global.f32 	[%rd12+24], %f15;
	ld.global.f32 	%f16, [%rd10+28];
	st.global.f32 	[%rd12+28], %f16;
	add.s32 	%r60, %r60, 16;
	add.s32 	%r59, %r59, 16;
	add.s32 	%r58, %r58, 16;
	setp.ne.s32 	%p8, %r60, 0;
	mov.u32 	%r62, %r8;
	@%p8 bra 	$L__BB0_5;
$L__BB0_6:
	setp.eq.s32 	%p9, %r6, 0;
	@%p9 bra 	$L__BB0_16;
	add.s32 	%r49, %r6, -1;
	setp.lt.u32 	%p10, %r49, 7;
	@%p10 bra 	$L__BB0_9;
	add.s32 	%r50, %r13, %r62;
	mul.wide.s32 	%rd13, %r50, 4;
	add.s64 	%rd14, %rd2, %rd13;
	ld.global.f32 	%f17, [%rd14];
	add.s32 	%r51, %r62, %r14;
	mul.wide.s32 	%rd15, %r51, 4;
	add.s64 	%rd16, %rd1, %rd15;
	st.global.f32 	[%rd16], %f17;
	ld.global.f32 	%f18, [%rd14+4];
	st.global.f32 	[%rd16+4], %f18;
	ld.global.f32 	%f19, [%rd14+8];
	st.global.f32 	[%rd16+8], %f19;
	ld.global.f32 	%f20, [%rd14+12];
	st.global.f32 	[%rd16+12], %f20;
	ld.global.f32 	%f21, [%rd14+16];
	st.global.f32 	[%rd16+16], %f21;
	ld.global.f32 	%f22, [%rd14+20];
	st.global.f32 	[%rd16+20], %f22;
	ld.global.f32 	%f23, [%rd14+24];
	st.global.f32 	[%rd16+24], %f23;
	ld.global.f32 	%f24, [%rd14+28];
	st.global.f32 	[%rd16+28], %f24;
	add.s32 	%r62, %r62, 8;
$L__BB0_9:
	setp.eq.s32 	%p11, %r7, 0;
	@%p11 bra 	$L__BB0_16;
	add.s32 	%r52, %r7, -1;
	setp.lt.u32 	%p12, %r52, 3;
	@%p12 bra 	$L__BB0_12;
	add.s32 	%r53, %r13, %r62;
	mul.wide.s32 	%rd17, %r53, 4;
	add.s64 	%rd18, %rd2, %rd17;
	ld.global.f32 	%f25, [%rd18];
	add.s32 	%r54, %r62, %r14;
	mul.wide.s32 	%rd19, %r54, 4;
	add.s64 	%rd20, %rd1, %rd19;
	st.global.f32 	[%rd20], %f25;
	ld.global.f32 	%f26, [%rd18+4];
	st.global.f32 	[%rd20+4], %f26;
	ld.global.f32 	%f27, [%rd18+8];
	st.global.f32 	[%rd20+8], %f27;
	ld.global.f32 	%f28, [%rd18+12];
	st.global.f32 	[%rd20+12], %f28;
	add.s32 	%r62, %r62, 4;
$L__BB0_12:
	setp.eq.s32 	%p13, %r9, 0;
	@%p13 bra 	$L__BB0_16;
	setp.eq.s32 	%p14, %r9, 1;
	add.s32 	%r55, %r13, %r62;
	mul.wide.s32 	%rd21, %r55, 4;
	add.s64 	%rd5, %rd2, %rd21;
	ld.global.f32 	%f29, [%rd5];
	add.s32 	%r56, %r62, %r14;
	mul.wide.s32 	%rd22, %r56, 4;
	add.s64 	%rd6, %rd1, %rd22;
	st.global.f32 	[%rd6], %f29;
	@%p14 bra 	$L__BB0_16;
	setp.eq.s32 	%p15, %r9, 2;
	ld.global.f32 	%f30, [%rd5+4];
	st.global.f32 	[%rd6+4], %f30;
	@%p15 bra 	$L__BB0_16;
	ld.global.f32 	%f31, [%rd5+8];
	st.global.f32 	[%rd6+8], %f31;
$L__BB0_16:
	add.s32 	%r57, %r57, 1;
	setp.ne.s32 	%p16, %r57, %r32;
	@%p16 bra 	$L__BB0_3;
$L__BB0_17:
	bar.sync 	0;
	ret;

}
	// .globl	_Z6MatMulPfS_S_iii
.visible .entry _Z6MatMulPfS_S_iii(
	.param .u64 .ptr .align 1 _Z6MatMulPfS_S_iii_param_0,
	.param .u64 .ptr .align 1 _Z6MatMulPfS_S_iii_param_1,
	.param .u64 .ptr .align 1 _Z6MatMulPfS_S_iii_param_2,
	.param .u32 _Z6MatMulPfS_S_iii_param_3,
	.param .u32 _Z6MatMulPfS_S_iii_param_4,
	.param .u32 _Z6MatMulPfS_S_iii_param_5
)
{
	.reg .pred 	%p<13>;
	.reg .b32 	%r<46>;
	.reg .b32 	%f<68>;
	.reg .b64 	%rd<40>;

	ld.param.u64 	%rd5, [_Z6MatMulPfS_S_iii_param_0];
	ld.param.u64 	%rd6, [_Z6MatMulPfS_S_iii_param_1];
	ld.param.u64 	%rd4, [_Z6MatMulPfS_S_iii_param_2];
	ld.param.u32 	%r22, [_Z6MatMulPfS_S_iii_param_3];
	ld.param.u32 	%r20, [_Z6MatMulPfS_S_iii_param_4];
	ld.param.u32 	%r23, [_Z6MatMulPfS_S_iii_param_5];
	cvta.to.global.u64 	%rd1, %rd6;
	cvta.to.global.u64 	%rd2, %rd5;
	mov.u32 	%r24, %ctaid.x;
	mov.u32 	%r25, %ntid.x;
	mov.u32 	%r26, %tid.x;
	mad.lo.s32 	%r1, %r24, %r25, %r26;
	mov.u32 	%r27, %ctaid.y;
	mov.u32 	%r28, %ntid.y;
	mov.u32 	%r29, %tid.y;
	mad.lo.s32 	%r30, %r27, %r28, %r29;
	setp.ge.s32 	%p1, %r1, %r22;
	setp.ge.s32 	%p2, %r30, %r23;
	or.pred  	%p3, %p1, %p2;
	@%p3 bra 	$L__BB1_14;
	setp.lt.s32 	%p4, %r20, 1;
	mov.f32 	%f67, 0f00000000;
	@%p4 bra 	$L__BB1_13;
	mul.lo.s32 	%r3, %r20, %r1;
	and.b32  	%r4, %r20, 7;
	setp.lt.u32 	%p5, %r20, 8;
	mov.f32 	%f67, 0f00000000;
	mov.b32 	%r44, 0;
	@%p5 bra 	$L__BB1_5;
	and.b32  	%r44, %r20, 2147483640;
	neg.s32 	%r42, %r44;
	shl.b32 	%r7, %r23, 3;
	add.s64 	%rd3, %rd2, 16;
	mov.f32 	%f67, 0f00000000;
	mul.wide.s32 	%rd11, %r23, 4;
	mov.u32 	%r40, %r3;
	mov.u32 	%r41, %r30;
$L__BB1_4:
	.pragma "nounroll";
	mul.wide.s32 	%rd7, %r40, 4;
	add.s64 	%rd8, %rd3, %rd7;
	ld.global.f32 	%f17, [%rd8+-16];
	mul.wide.s32 	%rd9, %r41, 4;
	add.s64 	%rd10, %rd1, %rd9;
	ld.global.f32 	%f18, [%rd10];
	fma.rn.f32 	%f19, %f17, %f18, %f67;
	ld.global.f32 	%f20, [%rd8+-12];
	add.s64 	%rd12, %rd10, %rd11;
	ld.global.f32 	%f21, [%rd12];
	fma.rn.f32 	%f22, %f20, %f21, %f19;
	ld.global.f32 	%f23, [%rd8+-8];
	add.s64 	%rd13, %rd12, %rd11;
	ld.global.f32 	%f24, [%rd13];
	fma.rn.f32 	%f25, %f23, %f24, %f22;
	ld.global.f32 	%f26, [%rd8+-4];
	add.s64 	%rd14, %rd13, %rd11;
	ld.global.f32 	%f27, [%rd14];
	fma.rn.f32 	%f28, %f26, %f27, %f25;
	ld.global.f32 	%f29, [%rd8];
	add.s64 	%rd15, %rd14, %rd11;
	ld.global.f32 	%f30, [%rd15];
	fma.rn.f32 	%f31, %f29, %f30, %f28;
	ld.global.f32 	%f32, [%rd8+4];
	add.s64 	%rd16, %rd15, %rd11;
	ld.global.f32 	%f33, [%rd16];
	fma.rn.f32 	%f34, %f32, %f33, %f31;
	ld.global.f32 	%f35, [%rd8+8];
	add.s64 	%rd17, %rd16, %rd11;
	ld.global.f32 	%f36, [%rd17];
	fma.rn.f32 	%f37, %f35, %f36, %f34;
	ld.global.f32 	%f38, [%rd8+12];
	add.s64 	%rd18, %rd17, %rd11;
	ld.global.f32 	%f39, [%rd18];
	fma.rn.f32 	%f67, %f38, %f39, %f37;
	add.s32 	%r42, %r42, 8;
	add.s32 	%r41, %r41, %r7;
	add.s32 	%r40, %r40, 8;
	setp.ne.s32 	%p6, %r42, 0;
	@%p6 bra 	$L__BB1_4;
$L__BB1_5:
	setp.eq.s32 	%p7, %r4, 0;
	@%p7 bra 	$L__BB1_13;
	and.b32  	%r15, %r20, 3;
	setp.lt.u32 	%p8, %r4, 4;
	@%p8 bra 	$L__BB1_8;
	add.s32 	%r32, %r44, %r3;
	mul.wide.s32 	%rd19, %r32, 4;
	add.s64 	%rd20, %rd2, %rd19;
	ld.global.f32 	%f41, [%rd20];
	mad.lo.s32 	%r33, %r44, %r23, %r30;
	mul.wide.s32 	%rd21, %r33, 4;
	add.s64 	%rd22, %rd1, %rd21;
	ld.global.f32 	%f42, [%rd22];
	fma.rn.f32 	%f43, %f41, %f42, %f67;
	ld.global.f32 	%f44, [%rd20+4];
	mul.wide.s32 	%rd23, %r23, 4;
	add.s64 	%rd24, %rd22, %rd23;
	ld.global.f32 	%f45, [%rd24];
	fma.rn.f32 	%f46, %f44, %f45, %f43;
	ld.global.f32 	%f47, [%rd20+8];
	add.s64 	%rd25, %rd24, %rd23;
	ld.global.f32 	%f48, [%rd25];
	fma.rn.f32 	%f49, %f47, %f48, %f46;
	ld.global.f32 	%f50, [%rd20+12];
	add.s64 	%rd26, %rd25, %rd23;
	ld.global.f32 	%f51, [%rd26];
	fma.rn.f32 	%f67, %f50, %f51, %f49;
	add.s32 	%r44, %r44, 4;
$L__BB1_8:
	setp.eq.s32 	%p9, %r15, 0;
	@%p9 bra 	$L__BB1_13;
	setp.eq.s32 	%p10, %r15, 1;
	@%p10 bra 	$L__BB1_11;
	add.s32 	%r34, %r44, %r3;
	mul.wide.s32 	%rd27, %r34, 4;
	add.s64 	%rd28, %rd2, %rd27;
	ld.global.f32 	%f53, [%rd28];
	mad.lo.s32 	%r35, %r44, %r23, %r30;
	mul.wide.s32 	%rd29, %r35, 4;
	add.s64 	%rd30, %rd1, %rd29;
	ld.global.f32 	%f54, [%rd30];
	fma.rn.f32 	%f55, %f53, %f54, %f67;
	ld.global.f32 	%f56, [%rd28+4];
	mul.wide.s32 	%rd31, %r23, 4;
	add.s64 	%rd32, %rd30, %rd31;
	ld.global.f32 	%f57, [%rd32];
	fma.rn.f32 	%f67, %f56, %f57, %f55;
	add.s32 	%r44, %r44, 2;
$L__BB1_11:
	and.b32  	%r36, %r20, 1;
	setp.eq.b32 	%p11, %r36, 1;
	not.pred 	%p12, %p11;
	@%p12 bra 	$L__BB1_13;
	add.s32 	%r37, %r44, %r3;
	mul.wide.s32 	%rd33, %r37, 4;
	add.s64 	%rd34, %rd2, %rd33;
	ld.global.f32 	%f58, [%rd34];
	mad.lo.s32 	%r38, %r44, %r23, %r30;
	mul.wide.s32 	%rd35, %r38, 4;
	add.s64 	%rd36, %rd1, %rd35;
	ld.global.f32 	%f59, [%rd36];
	fma.rn.f32 	%f67, %f58, %f59, %f67;
$L__BB1_13:
	mad.lo.s32 	%r39, %r23, %r1, %r30;
	cvta.to.global.u64 	%rd37, %rd4;
	mul.wide.s32 	%rd38, %r39, 4;
	add.s64 	%rd39, %rd37, %rd38;
	st.global.f32 	[%rd39], %f67;
$L__BB1_14:
	ret;

}


// ===== COMPILED SASS (sm_100) =====

	.target	sm_100

	.elftype	@"ET_EXEC"


//--------------------- .note.nv.tkinfo           --------------------------
	.section	.note.nv.tkinfo,"",@"SHT_NOTE"
	.sectionflags	@"SHF_NOTE_NV_TKINFO"
	.tkinfo
        /*0018*/ 	.word	0x00000002
        /*0030*/ 	.string	""
        /*0030*/ 	.string	"ptxas"
        /*0030*/ 	.string	"Cuda compilation tools, release 13.0, V13.0.88"
        /*0030*/ 	.string	"Build cuda_13.0.r13.0/compiler.36424714_0"
        /*0030*/ 	.string	"-arch sm_100 -m 64 "



//--------------------- .note.nv.cuinfo           --------------------------
	.section	.note.nv.cuinfo,"",@"SHT_NOTE"
	.sectionflags	@"SHF_NOTE_NV_CUINFO"
        /*0018*/ 	.short	0x0002
        /*001a*/ 	.short	0x0064
        /*001c*/ 	.short	0x0082
	.zero		2


//--------------------- .nv.info                  --------------------------
	.section	.nv.info,"",@"SHT_CUDA_INFO"
	.align	4


	//----- nvinfo : EIATTR_REGCOUNT
	.align		4
        /*0000*/ 	.byte	0x04, 0x2f
        /*0002*/ 	.short	(.L_1 - .L_0)
	.align		4
.L_0:
        /*0004*/ 	.word	index@(_Z4loadPfiiS_iiiiiiii)
        /*0008*/ 	.word	0x0000001a


	//----- nvinfo : EIATTR_FRAME_SIZE
	.align		4
.L_1:
        /*000c*/ 	.byte	0x04, 0x11
        /*000e*/ 	.short	(.L_3 - .L_2)
	.align		4
.L_2:
        /*0010*/ 	.word	index@(_Z4loadPfiiS_iiiiiiii)
        /*0014*/ 	.word	0x00000000


	//----- nvinfo : EIATTR_REGCOUNT
	.align		4
.L_3:
        /*0018*/ 	.byte	0x04, 0x2f
        /*001a*/ 	.short	(.L_5 - .L_4)
	.align		4
.L_4:
        /*001c*/ 	.word	index@(_Z6MatMulPfS_S_iii)
        /*0020*/ 	.word	0x00000020


	//----- nvinfo : EIATTR_FRAME_SIZE
	.align		4
.L_5:
        /*0024*/ 	.byte	0x04, 0x11
        /*0026*/ 	.short	(.L_7 - .L_6)
	.align		4
.L_6:
        /*0028*/ 	.word	index@(_Z6MatMulPfS_S_iii)
        /*002c*/ 	.word	0x00000000


	//----- nvinfo : EIATTR_MIN_STACK_SIZE
	.align		4
.L_7:
        /*0030*/ 	.byte	0x04, 0x12
        /*0032*/ 	.short	(.L_9 - .L_8)
	.align		4
.L_8:
        /*0034*/ 	.word	index@(_Z6MatMulPfS_S_iii)
        /*0038*/ 	.word	0x00000000


	//----- nvinfo : EIATTR_MIN_STACK_SIZE
	.align		4
.L_9:
        /*003c*/ 	.byte	0x04, 0x12
        /*003e*/ 	.short	(.L_11 - .L_10)
	.align		4
.L_10:
        /*0040*/ 	.word	index@(_Z4loadPfiiS_iiiiiiii)
        /*0044*/ 	.word	0x00000000
.L_11:


//--------------------- .nv.compat                --------------------------
	.section	.nv.compat,"",@"SHT_CUDA_COMPAT_INFO"
	.align	4
        /*0000*/ 	.byte	0x02, 0x09, 0x00, 0x00, 0x02, 0x02, 0x01, 0x00, 0x02, 0x05, 0x05, 0x00, 0x03, 0x07, 0x01, 0x01
        /*0010*/ 	.byte	0x02, 0x03, 0x00, 0x00, 0x02, 0x06, 0x01, 0x00, 0x04, 0x0b, 0x08, 0x00, 0x09, 0x00, 0x00, 0x00
        /*0020*/ 	.byte	0x00, 0x00, 0x00, 0x00


//--------------------- .nv.info._Z6MatMulPfS_S_iii --------------------------
	.section	.nv.info._Z6MatMulPfS_S_iii,"",@"SHT_CUDA_INFO"
	.sectionflags	@""
	.align	4


	//----- nvinfo : EIATTR_CUDA_API_VERSION
	.align		4
        /*0000*/ 	.byte	0x04, 0x37
        /*0002*/ 	.short	(.L_13 - .L_12)
.L_12:
        /*0004*/ 	.word	0x00000082


	//----- nvinfo : EIATTR_KPARAM_INFO
	.align		4
.L_13:
        /*0008*/ 	.byte	0x04, 0x17
        /*000a*/ 	.short	(.L_15 - .L_14)
.L_14:
        /*000c*/ 	.word	0x00000000
        /*0010*/ 	.short	0x0005
        /*0012*/ 	.short	0x0020
        /*0014*/ 	.byte	0x00, 0xf0, 0x11, 0x00


	//----- nvinfo : EIATTR_KPARAM_INFO
	.align		4
.L_15:
        /*0018*/ 	.byte	0x04, 0x17
        /*001a*/ 	.short	(.L_17 - .L_16)
.L_16:
        /*001c*/ 	.word	0x00000000
        /*0020*/ 	.short	0x0004
        /*0022*/ 	.short	0x001c
        /*0024*/ 	.byte	0x00, 0xf0, 0x11, 0x00


	//----- nvinfo : EIATTR_KPARAM_INFO
	.align		4
.L_17:
        /*0028*/ 	.byte	0x04, 0x17
        /*002a*/ 	.short	(.L_19 - .L_18)
.L_18:
        /*002c*/ 	.word	0x00000000
        /*0030*/ 	.short	0x0003
        /*0032*/ 	.short	0x0018
        /*0034*/ 	.byte	0x00, 0xf0, 0x11, 0x00


	//----- nvinfo : EIATTR_KPARAM_INFO
	.align		4
.L_19:
        /*0038*/ 	.byte	0x04, 0x17
        /*003a*/ 	.short	(.L_21 - .L_20)
.L_20:
        /*003c*/ 	.word	0x00000000
        /*0040*/ 	.short	0x0002
        /*0042*/ 	.short	0x0010
        /*0044*/ 	.byte	0x00, 0xf5, 0x21, 0x00


	//----- nvinfo : EIATTR_KPARAM_INFO
	.align		4
.L_21:
        /*0048*/ 	.byte	0x04, 0x17
        /*004a*/ 	.short	(.L_23 - .L_22)
.L_22:
        /*004c*/ 	.word	0x00000000
        /*0050*/ 	.short	0x0001
        /*0052*/ 	.short	0x0008
        /*0054*/ 	.byte	0x00, 0xf5, 0x21, 0x00


	//----- nvinfo : EIATTR_KPARAM_INFO
	.align		4
.L_23:
        /*0058*/ 	.byte	0x04, 0x17
        /*005a*/ 	.short	(.L_25 - .L_24)
.L_24:
        /*005c*/ 	.word	0x00000000
        /*0060*/ 	.short	0x0000
        /*0062*/ 	.short	0x0000
        /*0064*/ 	.byte	0x00, 0xf5, 0x21, 0x00


	//----- nvinfo : EIATTR_SPARSE_MMA_MASK
	.align		4
.L_25:
        /*0068*/ 	.byte	0x03, 0x50
        /*006a*/ 	.short	0x0000


	//----- nvinfo : EIATTR_MAXREG_COUNT
	.align		4
        /*006c*/ 	.byte	0x03, 0x1b
        /*006e*/ 	.short	0x00ff


	//----- nvinfo : EIATTR_MERCURY_ISA_VERSION
	.align		4
        /*0070*/ 	.byte	0x03, 0x5f
        /*0072*/ 	.short	0x0101


	//----- nvinfo : EIATTR_VRC_CTA_INIT_COUNT
	.align		4
        /*0074*/ 	.byte	0x02, 0x4a
	.zero		1
	.zero		1


	//----- nvinfo : EIATTR_EXIT_INSTR_OFFSETS
	.align		4
        /*0078*/ 	.byte	0x04, 0x1c
        /*007a*/ 	.short	(.L_27 - .L_26)


	//   ....[0]....
.L_26:
        /*007c*/ 	.word	0x000000d0


	//   ....[1]....
        /*0080*/ 	.word	0x00000850


	//----- nvinfo : EIATTR_CBANK_PARAM_SIZE
	.align		4
.L_27:
        /*0084*/ 	.byte	0x03, 0x19
        /*0086*/ 	.short	0x0024


	//----- nvinfo : EIATTR_PARAM_CBANK
	.align		4
        /*0088*/ 	.byte	0x04, 0x0a
        /*008a*/ 	.short	(.L_29 - .L_28)
	.align		4
.L_28:
        /*008c*/ 	.word	index@(.nv.constant0._Z6MatMulPfS_S_iii)
        /*0090*/ 	.short	0x0380
        /*0092*/ 	.short	0x0024


	//----- nvinfo : EIATTR_SW_WAR
	.align		4
.L_29:
        /*0094*/ 	.byte	0x04, 0x36
        /*0096*/ 	.short	(.L_31 - .L_30)
.L_30:
        /*0098*/ 	.word	0x00000008
.L_31:


//--------------------- .nv.info._Z4loadPfiiS_iiiiiiii --------------------------
	.section	.nv.info._Z4loadPfiiS_iiiiiiii,"",@"SHT_CUDA_INFO"
	.sectionflags	@""
	.align	4


	//----- nvinfo : EIATTR_CUDA_API_VERSION
	.align		4
        /*0000*/ 	.byte	0x04, 0x37
        /*0002*/ 	.short	(.L_33 - .L_32)
.L_32:
        /*0004*/ 	.word	0x00000082


	//----- nvinfo : EIATTR_KPARAM_INFO
	.align		4
.L_33:
        /*0008*/ 	.byte	0x04, 0x17
        /*000a*/ 	.short	(.L_35 - .L_34)
.L_34:
        /*000c*/ 	.word	0x00000000
        /*0010*/ 	.short	0x000b
        /*0012*/ 	.short	0x0034
        /*0014*/ 	.byte	0x00, 0xf0, 0x11, 0x00


	//----- nvinfo : EIATTR_KPARAM_INFO
	.align		4
.L_35:
        /*0018*/ 	.byte	0x04, 0x17
        /*001a*/ 	.short	(.L_37 - .L_36)
.L_36:
        /*001c*/ 	.word	0x00000000
        /*0020*/ 	.short	0x000a
        /*0022*/ 	.short	0x0030
        /*0024*/ 	.byte	0x00, 0xf0, 0x11, 0x00


	//----- nvinfo : EIATTR_KPARAM_INFO
	.align		4
.L_37:
        /*0028*/ 	.byte	0x04, 0x17
        /*002a*/ 	.short	(.L_39 - .L_38)
.L_38:
        /*002c*/ 	.word	0x00000000
        /*0030*/ 	.short	0x0009
        /*0032*/ 	.short	0x002c
        /*0034*/ 	.byte	0x00, 0xf0, 0x11, 0x00


	//----- nvinfo : EIATTR_KPARAM_INFO
	.align		4
.L_39:
        /*0038*/ 	.byte	0x04, 0x17
        /*003a*/ 	.short	(.L_41 - .L_40)
.L_40:
        /*003c*/ 	.word	0x00000000
        /*0040*/ 	.short	0x0008
        /*0042*/ 	.short	0x0028
        /*0044*/ 	.byte	0x00, 0xf0, 0x11, 0x00


	//----- nvinfo : EIATTR_KPARAM_INFO
	.align		4
.L_41:
        /*0048*/ 	.byte	0x04, 0x17
        /*004a*/ 	.short	(.L_43 - .L_42)
.L_42:
        /*004c*/ 	.word	0x00000000
        /*0050*/ 	.short	0x0007
        /*0052*/ 	.short	0x0024
        /*0054*/ 	.byte	0x00, 0xf0, 0x11, 0x00


	//----- nvinfo : EIATTR_KPARAM_INFO
	.align		4
.L_43:
        /*0058*/ 	.byte	0x04, 0x17
        /*005a*/ 	.short	(.L_45 - .L_44)
.L_44:
        /*005c*/ 	.word	0x00000000
        /*0060*/ 	.short	0x0006
        /*0062*/ 	.short	0x0020
        /*0064*/ 	.byte	0x00, 0xf0, 0x11, 0x00


	//----- nvinfo : EIATTR_KPARAM_INFO
	.align		4
.L_45:
        /*0068*/ 	.byte	0x04, 0x17
        /*006a*/ 	.short	(.L_47 - .L_46)
.L_46:
        /*006c*/ 	.word	0x00000000
        /*0070*/ 	.short	0x0005
        /*0072*/ 	.short	0x001c
        /*0074*/ 	.byte	0x00, 0xf0, 0x11, 0x00


	//----- nvinfo : EIATTR_KPARAM_INFO
	.align		4
.L_47:
        /*0078*/ 	.byte	0x04, 0x17
        /*007a*/ 	.short	(.L_49 - .L_48)
.L_48:
        /*007c*/ 	.word	0x00000000
        /*0080*/ 	.short	0x0004
        /*0082*/ 	.short	0x0018
        /*0084*/ 	.byte	0x00, 0xf0, 0x11, 0x00


	//----- nvinfo : EIATTR_KPARAM_INFO
	.align		4
.L_49:
        /*0088*/ 	.byte	0x04, 0x17
        /*008a*/ 	.short	(.L_51 - .L_50)
.L_50:
        /*008c*/ 	.word	0x00000000
        /*0090*/ 	.short	0x0003
        /*0092*/ 	.short	0x0010
        /*0094*/ 	.byte	0x00, 0xf5, 0x21, 0x00


	//----- nvinfo : EIATTR_KPARAM_INFO
	.align		4
.L_51:
        /*0098*/ 	.byte	0x04, 0x17
        /*009a*/ 	.short	(.L_53 - .L_52)
.L_52:
        /*009c*/ 	.word	0x00000000
        /*00a0*/ 	.short	0x0002
        /*00a2*/ 	.short	0x000c
        /*00a4*/ 	.byte	0x00, 0xf0, 0x11, 0x00


	//----- nvinfo : EIATTR_KPARAM_INFO
	.align		4
.L_53:
        /*00a8*/ 	.byte	0x04, 0x17
        /*00aa*/ 	.short	(.L_55 - .L_54)
.L_54:
        /*00ac*/ 	.word	0x00000000
        /*00b0*/ 	.short	0x0001
        /*00b2*/ 	.short	0x0008
        /*00b4*/ 	.byte	0x00, 0xf0, 0x11, 0x00


	//----- nvinfo : EIATTR_KPARAM_INFO
	.align		4
.L_55:
        /*00b8*/ 	.byte	0x04, 0x17
        /*00ba*/ 	.short	(.L_57 - .L_56)
.L_56:
        /*00bc*/ 	.word	0x00000000
        /*00c0*/ 	.short	0x0000
        /*00c2*/ 	.short	0x0000
        /*00c4*/ 	.byte	0x00, 0xf5, 0x21, 0x00


	//----- nvinfo : EIATTR_SPARSE_MMA_MASK
	.align		4
.L_57:
        /*00c8*/ 	.byte	0x03, 0x50
        /*00ca*/ 	.short	0x0000


	//----- nvinfo : EIATTR_MAXREG_COUNT
	.align		4
        /*00cc*/ 	.byte	0x03, 0x1b
        /*00ce*/ 	.short	0x00ff


	//----- nvinfo : EIATTR_NUM_BARRIERS
	.align		4
        /*00d0*/ 	.byte	0x02, 0x4c
        /*00d2*/ 	.byte	0x01
	.zero		1


	//----- nvinfo : EIATTR_MERCURY_ISA_VERSION
	.align		4
        /*00d4*/ 	.byte	0x03, 0x5f
        /*00d6*/ 	.short	0x0101


	//----- nvinfo : EIATTR_VRC_CTA_INIT_COUNT
	.align		4
        /*00d8*/ 	.byte	0x02, 0x4a
	.zero		1
	.zero		1


	//----- nvinfo : EIATTR_EXIT_INSTR_OFFSETS
	.align		4
        /*00dc*/ 	.byte	0x04, 0x1c
        /*00de*/ 	.short	(.L_59 - .L_58)


	//   ....[0]....
.L_58:
        /*00e0*/ 	.word	0x00000a50


	//----- nvinfo : EIATTR_CRS_STACK_SIZE
	.align		4
.L_59:
        /*00e4*/ 	.byte	0x04, 0x1e
        /*00e6*/ 	.short	(.L_61 - .L_60)
.L_60:
        /*00e8*/ 	.word	0x00000000


	//----- nvinfo : EIATTR_CBANK_PARAM_SIZE
	.align		4
.L_61:
        /*00ec*/ 	.byte	0x03, 0x19
        /*00ee*/ 	.short	0x0038


	//----- nvinfo : EIATTR_PARAM_CBANK
	.align		4
        /*00f0*/ 	.byte	0x04, 0x0a
        /*00f2*/ 	.short	(.L_63 - .L_62)
	.align		4
.L_62:
        /*00f4*/ 	.word	index@(.nv.constant0._Z4loadPfiiS_iiiiiiii)
        /*00f8*/ 	.short	0x0380
        /*00fa*/ 	.short	0x0038


	//----- nvinfo : EIATTR_SW_WAR
	.align		4
.L_63:
        /*00fc*/ 	.byte	0x04, 0x36
        /*00fe*/ 	.short	(.L_65 - .L_64)
.L_64:
        /*0100*/ 	.word	0x00000008
.L_65:


//--------------------- .nv.callgraph             --------------------------
	.section	.nv.callgraph,"",@"SHT_CUDA_CALLGRAPH"
	.align	4
	.sectionentsize	8
	.align		4
        /*0000*/ 	.word	0x00000000
	.align		4
        /*0004*/ 	.word	0xffffffff
	.align		4
        /*0008*/ 	.word	0x00000000
	.align		4
        /*000c*/ 	.word	0xfffffffe
	.align		4
        /*0010*/ 	.word	0x00000000
	.align		4
        /*0014*/ 	.word	0xfffffffd
	.align		4
        /*0018*/ 	.word	0x00000000
	.align		4
        /*001c*/ 	.word	0xfffffffc


//--------------------- .text._Z6MatMulPfS_S_iii  --------------------------
	.section	.text._Z6MatMulPfS_S_iii,"ax",@progbits
	.align	128
        .global         _Z6MatMulPfS_S_iii
        .type           _Z6MatMulPfS_S_iii,@function
        .size           _Z6MatMulPfS_S_iii,(.L_x_14 - _Z6MatMulPfS_S_iii)
        .other          _Z6MatMulPfS_S_iii,@"STO_CUDA_ENTRY STV_DEFAULT"
_Z6MatMulPfS_S_iii:
.text._Z6MatMulPfS_S_iii:
[----:B------:R-:W-:Y:S01]  /*0000*/  LDC R1, c[0x0][0x37c] ;  /* 0x0000df00ff017b82 */ /* 0x000fe20000000800 */
[----:B------:R-:W0:Y:S07]  /*0010*/  S2R R5, SR_TID.Y ;  /* 0x0000000000057919 */ /* 0x000e2e0000002200 */
[----:B------:R-:W1:Y:S01]  /*0020*/  LDC R14, c[0x0][0x360] ;  /* 0x0000d800ff0e7b82 */ /* 0x000e620000000800 */
[----:B------:R-:W2:Y:S01]  /*0030*/  LDCU UR6, c[0x0][0x398] ;  /* 0x00007300ff0677ac */ /* 0x000ea20008000800 */
[----:B------:R-:W1:Y:S06]  /*0040*/  S2R R3, SR_TID.X ;  /* 0x0000000000037919 */ /* 0x000e6c0000002100 */
[----:B------:R-:W0:Y:S08]  /*0050*/  S2UR UR5, SR_CTAID.Y ;  /* 0x00000000000579c3 */ /* 0x000e300000002600 */
[----:B------:R-:W0:Y:S08]  /*0060*/  LDC R0, c[0x0][0x364] ;  /* 0x0000d900ff007b82 */ /* 0x000e300000000800 */
[----:B------:R-:W1:Y:S08]  /*0070*/  S2UR UR4, SR_CTAID.X ;  /* 0x00000000000479c3 */ /* 0x000e700000002500 */
[----:B------:R-:W3:Y:S01]  /*0080*/  LDC R15, c[0x0][0x3a0] ;  /* 0x0000e800ff0f7b82 */ /* 0x000ee20000000800 */
[----:B0-----:R-:W-:-:S02]  /*0090*/  IMAD R0, R0, UR5, R5 ;  /* 0x0000000500007c24 */ /* 0x001fc4000f8e0205 */
[----:B-1----:R-:W-:-:S03]  /*00a0*/  IMAD R14, R14, UR4, R3 ;  /* 0x000000040e0e7c24 */ /* 0x002fc6000f8e0203 */
[----:B---3--:R-:W-:-:S04]  /*00b0*/  ISETP.GE.AND P0, PT, R0, R15, PT ;  /* 0x0000000f0000720c */ /* 0x008fc80003f06270 */
[----:B--2---:R-:W-:-:S13]  /*00c0*/  ISETP.GE.OR P0, PT, R14, UR6, P0 ;  /* 0x000000060e007c0c */ /* 0x004fda0008706670 */
[----:B------:R-:W-:Y:S05]  /*00d0*/  @P0 EXIT ;  /* 0x000000000000094d */ /* 0x000fea0003800000 */
[----:B------:R-:W0:Y:S01]  /*00e0*/  LDC R17, c[0x0][0x39c] ;  /* 0x0000e700ff117b82 */ /* 0x000e220000000800 */
[----:B------:R-:W1:Y:S01]  /*00f0*/  LDCU.64 UR6, c[0x0][0x358] ;  /* 0x00006b00ff0677ac */ /* 0x000e620008000a00 */
[----:B------:R-:W-:Y:S01]  /*0100*/  HFMA2 R26, -RZ, RZ, 0, 0 ;  /* 0x00000000ff1a7431 */ /* 0x000fe200000001ff */
[----:B0-----:R-:W-:-:S13]  /*0110*/  ISETP.GE.AND P0, PT, R17, 0x1, PT ;  /* 0x000000011100780c */ /* 0x001fda0003f06270 */
[----:B-1----:R-:W-:Y:S05]  /*0120*/  @!P0 BRA `(.L_x_0) ;  /* 0x0000000400b88947 */ /* 0x002fea0003800000 */
[C---:B------:R-:W-:Y:S01]  /*0130*/  ISETP.GE.U32.AND P1, PT, R17.reuse, 0x8, PT ;  /* 0x000000081100780c */ /* 0x040fe20003f26070 */
[----:B------:R-:W-:Y:S01]  /*0140*/  IMAD R18, R14, R17, RZ ;  /* 0x000000110e127224 */ /* 0x000fe200078e02ff */
[----:B------:R-:W-:Y:S02]  /*0150*/  LOP3.LUT R25, R17, 0x7, RZ, 0xc0, !PT ;  /* 0x0000000711197812 */ /* 0x000fe400078ec0ff */
[----:B------:R-:W-:Y:S02]  /*0160*/  MOV R26, RZ ;  /* 0x000000ff001a7202 */ /* 0x000fe40000000f00 */
[----:B------:R-:W-:Y:S02]  /*0170*/  ISETP.NE.AND P0, PT, R25, RZ, PT ;  /* 0x000000ff1900720c */ /* 0x000fe40003f05270 */
[----:B------:R-:W-:-:S05]  /*0180*/  MOV R19, RZ ;  /* 0x000000ff00137202 */ /* 0x000fca0000000f00 */
[----:B------:R-:W-:Y:S06]  /*0190*/  @!P1 BRA `(.L_x_1) ;  /* 0x0000000000c49947 */ /* 0x000fec0003800000 */
[----:B------:R-:W0:Y:S01]  /*01a0*/  LDCU.64 UR4, c[0x0][0x380] ;  /* 0x00007000ff0477ac */ /* 0x000e220008000a00 */
[----:B------:R-:W-:Y:S02]  /*01b0*/  LOP3.LUT R19, R17, 0x7ffffff8, RZ, 0xc0, !PT ;  /* 0x7ffffff811137812 */ /* 0x000fe400078ec0ff */
[----:B------:R-:W-:Y:S02]  /*01c0*/  MOV R26, RZ ;  /* 0x000000ff001a7202 */ /* 0x000fe40000000f00 */
[----:B------:R-:W-:Y:S02]  /*01d0*/  MOV R16, R18 ;  /* 0x0000001200107202 */ /* 0x000fe40000000f00 */
[----:B------:R-:W-:Y:S02]  /*01e0*/  MOV R22, R0 ;  /* 0x0000000000167202 */ /* 0x000fe40000000f00 */
[----:B------:R-:W-:Y:S01]  /*01f0*/  IADD3 R20, PT, PT, -R19, RZ, RZ ;  /* 0x000000ff13147210 */ /* 0x000fe20007ffe1ff */
[----:B0-----:R-:W-:-:S04]  /*0200*/  UIADD3 UR4, UP0, UPT, UR4, 0x10, URZ ;  /* 0x0000001004047890 */ /* 0x001fc8000ff1e0ff */
[----:B------:R-:W-:-:S12]  /*0210*/  UIADD3.X UR5, UPT, UPT, URZ, UR5, URZ, UP0, !UPT ;  /* 0x00000005ff057290 */ /* 0x000fd800087fe4ff */
.L_x_2:
[----:B------:R-:W0:Y:S01]  /*0220*/  LDC.64 R12, c[0x0][0x388] ;  /* 0x0000e200ff0c7b82 */ /* 0x000e220000000a00 */
[----:B------:R-:W-:Y:S02]  /*0230*/  MOV R2, UR4 ;  /* 0x0000000400027c02 */ /* 0x000fe40008000f00 */
[----:B------:R-:W-:-:S03]  /*0240*/  MOV R3, UR5 ;  /* 0x0000000500037c02 */ /* 0x000fc60008000f00 */
[----:B------:R-:W-:-:S05]  /*0250*/  IMAD.WIDE R2, R16, 0x4, R2 ;  /* 0x0000000410027825 */ /* 0x000fca00078e0202 */
[----:B------:R-:W2:Y:S04]  /*0260*/  LDG.E R21, desc[UR6][R2.64+-0x10] ;  /* 0xfffff00602157981 */ /* 0x000ea8000c1e1900 */
[----:B------:R-:W3:Y:S04]  /*0270*/  LDG.E R23, desc[UR6][R2.64+-0xc] ;  /* 0xfffff40602177981 */ /* 0x000ee8000c1e1900 */
[----:B------:R-:W4:Y:S01]  /*0280*/  LDG.E R29, desc[UR6][R2.64+-0x8] ;  /* 0xfffff806021d7981 */ /* 0x000f22000c1e1900 */
[----:B0-----:R-:W-:-:S05]  /*0290*/  IMAD.WIDE R12, R22, 0x4, R12 ;  /* 0x00000004160c7825 */ /* 0x001fca00078e020c */
[----:B------:R0:W2:Y:S01]  /*02a0*/  LDG.E R24, desc[UR6][R12.64] ;  /* 0x000000060c187981 */ /* 0x0000a2000c1e1900 */
[----:B------:R-:W-:-:S04]  /*02b0*/  IMAD.WIDE R10, R15, 0x4, R12 ;  /* 0x000000040f0a7825 */ /* 0x000fc800078e020c */
[C---:B------:R-:W-:Y:S02]  /*02c0*/  IMAD.WIDE R4, R15.reuse, 0x4, R10 ;  /* 0x000000040f047825 */ /* 0x040fe400078e020a */
[----:B------:R-:W3:Y:S02]  /*02d0*/  LDG.E R10, desc[UR6][R10.64] ;  /* 0x000000060a0a7981 */ /* 0x000ee4000c1e1900 */
[C---:B------:R-:W-:Y:S02]  /*02e0*/  IMAD.WIDE R6, R15.reuse, 0x4, R4 ;  /* 0x000000040f067825 */ /* 0x040fe400078e0204 */
[----:B------:R1:W4:Y:S02]  /*02f0*/  LDG.E R28, desc[UR6][R4.64] ;  /* 0x00000006041c7981 */ /* 0x000324000c1e1900 */
[C---:B------:R-:W-:Y:S02]  /*0300*/  IMAD.WIDE R8, R15.reuse, 0x4, R6 ;  /* 0x000000040f087825 */ /* 0x040fe400078e0206 */
[----:B------:R-:W5:Y:S02]  /*0310*/  LDG.E R6, desc[UR6][R6.64] ;  /* 0x0000000606067981 */ /* 0x000f64000c1e1900 */
[----:B0-----:R-:W-:-:S05]  /*0320*/  IMAD.WIDE R12, R15, 0x4, R8 ;  /* 0x000000040f0c7825 */ /* 0x001fca00078e0208 */
[----:B------:R-:W5:Y:S04]  /*0330*/  LDG.E R11, desc[UR6][R12.64] ;  /* 0x000000060c0b7981 */ /* 0x000f68000c1e1900 */
[----:B------:R-:W5:Y:S04]  /*0340*/  LDG.E R7, desc[UR6][R8.64] ;  /* 0x0000000608077981 */ /* 0x000f68000c1e1900 */
[----:B------:R-:W5:Y:S04]  /*0350*/  LDG.E R9, desc[UR6][R2.64+-0x4] ;  /* 0xfffffc0602097981 */ /* 0x000f68000c1e1900 */
[----:B------:R-:W5:Y:S01]  /*0360*/  LDG.E R8, desc[UR6][R2.64+0x8] ;  /* 0x0000080602087981 */ /* 0x000f62000c1e1900 */
[----:B--2---:R-:W-:Y:S01]  /*0370*/  FFMA R24, R21, R24, R26 ;  /* 0x0000001815187223 */ /* 0x004fe2000000001a */
[----:B------:R-:W-:-:S02]  /*0380*/  IMAD.WIDE R26, R15, 0x4, R12 ;  /* 0x000000040f1a7825 */ /* 0x000fc400078e020c */
[----:B------:R-:W2:Y:S04]  /*0390*/  LDG.E R21, desc[UR6][R2.64] ;  /* 0x0000000602157981 */ /* 0x000ea8000c1e1900 */
[----:B------:R-:W2:Y:S01]  /*03a0*/  LDG.E R12, desc[UR6][R2.64+0x4] ;  /* 0x00000406020c7981 */ /* 0x000ea2000c1e1900 */
[----:B-1----:R-:W-:-:S03]  /*03b0*/  IMAD.WIDE R4, R15, 0x4, R26 ;  /* 0x000000040f047825 */ /* 0x002fc600078e021a */
[----:B------:R-:W2:Y:S04]  /*03c0*/  LDG.E R13, desc[UR6][R2.64+0xc] ;  /* 0x00000c06020d7981 */ /* 0x000ea8000c1e1900 */
[----:B------:R-:W2:Y:S04]  /*03d0*/  LDG.E R4, desc[UR6][R4.64] ;  /* 0x0000000604047981 */ /* 0x000ea8000c1e1900 */
[----:B------:R-:W2:Y:S01]  /*03e0*/  LDG.E R3, desc[UR6][R26.64] ;  /* 0x000000061a037981 */ /* 0x000ea2000c1e1900 */
[----:B---3--:R-:W-:Y:S01]  /*03f0*/  FFMA R10, R23, R10, R24 ;  /* 0x0000000a170a7223 */ /* 0x008fe20000000018 */
[----:B------:R-:W-:-:S03]  /*0400*/  IADD3 R20, PT, PT, R20, 0x8, RZ ;  /* 0x0000000814147810 */ /* 0x000fc60007ffe0ff */
[----:B----4-:R-:W-:Y:S01]  /*0410*/  FFMA R10, R29, R28, R10 ;  /* 0x0000001c1d0a7223 */ /* 0x010fe2000000000a */
[----:B------:R-:W-:Y:S02]  /*0420*/  ISETP.NE.AND P1, PT, R20, RZ, PT ;  /* 0x000000ff1400720c */ /* 0x000fe40003f25270 */
[----:B------:R-:W-:Y:S01]  /*0430*/  LEA R22, R15, R22, 0x3 ;  /* 0x000000160f167211 */ /* 0x000fe200078e18ff */
[----:B-----5:R-:W-:Y:S01]  /*0440*/  FFMA R6, R9, R6, R10 ;  /* 0x0000000609067223 */ /* 0x020fe2000000000a */
[----:B------:R-:W-:-:S03]  /*0450*/  IADD3 R16, PT, PT, R16, 0x8, RZ ;  /* 0x0000000810107810 */ /* 0x000fc60007ffe0ff */
[----:B--2---:R-:W-:-:S04]  /*0460*/  FFMA R7, R21, R7, R6 ;  /* 0x0000000715077223 */ /* 0x004fc80000000006 */
[----:B------:R-:W-:-:S04]  /*0470*/  FFMA R7, R12, R11, R7 ;  /* 0x0000000b0c077223 */ /* 0x000fc80000000007 */
[----:B------:R-:W-:-:S04]  /*0480*/  FFMA R8, R8, R3, R7 ;  /* 0x0000000308087223 */ /* 0x000fc80000000007 */
[----:B------:R-:W-:Y:S01]  /*0490*/  FFMA R26, R13, R4, R8 ;  /* 0x000000040d1a7223 */ /* 0x000fe20000000008 */
[----:B------:R-:W-:Y:S06]  /*04a0*/  @P1 BRA `(.L_x_2) ;  /* 0xfffffffc005c1947 */ /* 0x000fec000383ffff */
.L_x_1:
[----:B------:R-:W-:Y:S05]  /*04b0*/  @!P0 BRA `(.L_x_0) ;  /* 0x0000000000d48947 */ /* 0x000fea0003800000 */
[----:B------:R-:W-:Y:S02]  /*04c0*/  ISETP.GE.U32.AND P0, PT, R25, 0x4, PT ;  /* 0x000000041900780c */ /* 0x000fe40003f06070 */
[----:B------:R-:W-:-:S04]  /*04d0*/  LOP3.LUT R12, R17, 0x3, RZ, 0xc0, !PT ;  /* 0x00000003110c7812 */ /* 0x000fc800078ec0ff */
[----:B------:R-:W-:-:S07]  /*04e0*/  ISETP.NE.AND P1, PT, R12, RZ, PT ;  /* 0x000000ff0c00720c */ /* 0x000fce0003f25270 */
[----:B------:R-:W-:Y:S06]  /*04f0*/  @!P0 BRA `(.L_x_3) ;  /* 0x0000000000588947 */ /* 0x000fec0003800000 */
[----:B------:R-:W0:Y:S01]  /*0500*/  LDC.64 R8, c[0x0][0x388] ;  /* 0x0000e200ff087b82 */ /* 0x000e220000000a00 */
[----:B------:R-:W-:Y:S01]  /*0510*/  IMAD R7, R19, R15, R0 ;  /* 0x0000000f13077224 */ /* 0x000fe200078e0200 */
[----:B------:R-:W-:-:S06]  /*0520*/  IADD3 R5, PT, PT, R18, R19, RZ ;  /* 0x0000001312057210 */ /* 0x000fcc0007ffe0ff */
[----:B------:R-:W1:Y:S01]  /*0530*/  LDC.64 R2, c[0x0][0x380] ;  /* 0x0000e000ff027b82 */ /* 0x000e620000000a00 */
[----:B0-----:R-:W-:-:S04]  /*0540*/  IMAD.WIDE R8, R7, 0x4, R8 ;  /* 0x0000000407087825 */ /* 0x001fc800078e0208 */
[----:B------:R-:W-:Y:S02]  /*0550*/  IMAD.WIDE R10, R15, 0x4, R8 ;  /* 0x000000040f0a7825 */ /* 0x000fe400078e0208 */
[----:B------:R-:W2:Y:S02]  /*0560*/  LDG.E R8, desc[UR6][R8.64] ;  /* 0x0000000608087981 */ /* 0x000ea4000c1e1900 */
[----:B-1----:R-:W-:-:S04]  /*0570*/  IMAD.WIDE R2, R5, 0x4, R2 ;  /* 0x0000000405027825 */ /* 0x002fc800078e0202 */
[C---:B------:R-:W-:Y:S01]  /*0580*/  IMAD.WIDE R4, R15.reuse, 0x4, R10 ;  /* 0x000000040f047825 */ /* 0x040fe200078e020a */
[----:B------:R-:W2:Y:S04]  /*0590*/  LDG.E R13, desc[UR6][R2.64] ;  /* 0x00000006020d7981 */ /* 0x000ea8000c1e1900 */
[----:B------:R-:W3:Y:S01]  /*05a0*/  LDG.E R10, desc[UR6][R10.64] ;  /* 0x000000060a0a7981 */ /* 0x000ee2000c1e1900 */
[----:B------:R-:W-:-:S03]  /*05b0*/  IMAD.WIDE R6, R15, 0x4, R4 ;  /* 0x000000040f067825 */ /* 0x000fc600078e0204 */
[----:B------:R-:W3:Y:S04]  /*05c0*/  LDG.E R16, desc[UR6][R2.64+0x4] ;  /* 0x0000040602107981 */ /* 0x000ee8000c1e1900 */
[----:B------:R-:W4:Y:S04]  /*05d0*/  LDG.E R21, desc[UR6][R4.64] ;  /* 0x0000000604157981 */ /* 0x000f28000c1e1900 */
[----:B------:R-:W4:Y:S04]  /*05e0*/  LDG.E R20, desc[UR6][R2.64+0x8] ;  /* 0x0000080602147981 */ /* 0x000f28000c1e1900 */
[----:B------:R-:W5:Y:S04]  /*05f0*/  LDG.E R22, desc[UR6][R2.64+0xc] ;  /* 0x00000c0602167981 */ /* 0x000f68000c1e1900 */
[----:B------:R-:W5:Y:S01]  /*0600*/  LDG.E R6, desc[UR6][R6.64] ;  /* 0x0000000606067981 */ /* 0x000f62000c1e1900 */
[----:B------:R-:W-:Y:S01]  /*0610*/  IADD3 R19, PT, PT, R19, 0x4, RZ ;  /* 0x0000000413137810 */ /* 0x000fe20007ffe0ff */
[----:B--2---:R-:W-:-:S04]  /*0620*/  FFMA R13, R13, R8, R26 ;  /* 0x000000080d0d7223 */ /* 0x004fc8000000001a */
[----:B---3--:R-:W-:-:S04]  /*0630*/  FFMA R13, R16, R10, R13 ;  /* 0x0000000a100d7223 */ /* 0x008fc8000000000d */
[----:B----4-:R-:W-:-:S04]  /*0640*/  FFMA R13, R20, R21, R13 ;  /* 0x00000015140d7223 */ /* 0x010fc8000000000d */
[----:B-----5:R-:W-:-:S07]  /*0650*/  FFMA R26, R22, R6, R13 ;  /* 0x00000006161a7223 */ /* 0x020fce000000000d */
.L_x_3:
[----:B------:R-:W-:Y:S05]  /*0660*/  @!P1 BRA `(.L_x_0) ;  /* 0x0000000000689947 */ /* 0x000fea0003800000 */
[----:B------:R-:W0:Y:S01]  /*0670*/  LDC.64 R8, c[0x0][0x388] ;  /* 0x0000e200ff087b82 */ /* 0x000e220000000a00 */
[----:B------:R-:W-:Y:S02]  /*0680*/  ISETP.NE.AND P0, PT, R12, 0x1, PT ;  /* 0x000000010c00780c */ /* 0x000fe40003f05270 */
[----:B------:R-:W-:-:S04]  /*0690*/  LOP3.LUT R17, R17, 0x1, RZ, 0xc0, !PT ;  /* 0x0000000111117812 */ /* 0x000fc800078ec0ff */
[----:B------:R-:W-:Y:S01]  /*06a0*/  ISETP.NE.U32.AND P1, PT, R17, 0x1, PT ;  /* 0x000000011100780c */ /* 0x000fe20003f25070 */
[----:B------:R-:W1:Y:S06]  /*06b0*/  LDC.64 R6, c[0x0][0x380] ;  /* 0x0000e000ff067b82 */ /* 0x000e6c0000000a00 */
[C---:B------:R-:W-:Y:S01]  /*06c0*/  @P0 IMAD R13, R19.reuse, R15, R0 ;  /* 0x0000000f130d0224 */ /* 0x040fe200078e0200 */
[----:B------:R-:W-:Y:S01]  /*06d0*/  @P0 IADD3 R11, PT, PT, R18, R19, RZ ;  /* 0x00000013120b0210 */ /* 0x000fe20007ffe0ff */
[----:B------:R-:W2:Y:S01]  /*06e0*/  LDC.64 R4, c[0x0][0x380] ;  /* 0x0000e000ff047b82 */ /* 0x000ea20000000a00 */
[----:B------:R-:W-:-:S07]  /*06f0*/  @P0 IADD3 R19, PT, PT, R19, 0x2, RZ ;  /* 0x0000000213130810 */ /* 0x000fce0007ffe0ff */
[----:B------:R-:W3:Y:S01]  /*0700*/  LDC.64 R2, c[0x0][0x388] ;  /* 0x0000e200ff027b82 */ /* 0x000ee20000000a00 */
[----:B0-----:R-:W-:Y:S01]  /*0710*/  @P0 IMAD.WIDE R8, R13, 0x4, R8 ;  /* 0x000000040d080825 */ /* 0x001fe200078e0208 */
[----:B------:R-:W-:-:S03]  /*0720*/  @!P1 IADD3 R13, PT, PT, R18, R19, RZ ;  /* 0x00000013120d9210 */ /* 0x000fc60007ffe0ff */
[----:B------:R-:W-:Y:S01]  /*0730*/  @!P1 IMAD R19, R19, R15, R0 ;  /* 0x0000000f13139224 */ /* 0x000fe200078e0200 */
[----:B------:R-:W4:Y:S01]  /*0740*/  @P0 LDG.E R12, desc[UR6][R8.64] ;  /* 0x00000006080c0981 */ /* 0x000f22000c1e1900 */
[----:B-1----:R-:W-:-:S04]  /*0750*/  @P0 IMAD.WIDE R6, R11, 0x4, R6 ;  /* 0x000000040b060825 */ /* 0x002fc800078e0206 */
[----:B------:R-:W-:Y:S01]  /*0760*/  @P0 IMAD.WIDE R10, R15, 0x4, R8 ;  /* 0x000000040f0a0825 */ /* 0x000fe200078e0208 */
[----:B------:R-:W4:Y:S03]  /*0770*/  @P0 LDG.E R17, desc[UR6][R6.64] ;  /* 0x0000000606110981 */ /* 0x000f26000c1e1900 */
[----:B--2---:R-:W-:Y:S01]  /*0780*/  @!P1 IMAD.WIDE R4, R13, 0x4, R4 ;  /* 0x000000040d049825 */ /* 0x004fe200078e0204 */
[----:B------:R-:W2:Y:S04]  /*0790*/  @P0 LDG.E R21, desc[UR6][R6.64+0x4] ;  /* 0x0000040606150981 */ /* 0x000ea8000c1e1900 */
[----:B------:R-:W2:Y:S01]  /*07a0*/  @P0 LDG.E R10, desc[UR6][R10.64] ;  /* 0x000000060a0a0981 */ /* 0x000ea2000c1e1900 */
[----:B---3--:R-:W-:-:S03]  /*07b0*/  @!P1 IMAD.WIDE R2, R19, 0x4, R2 ;  /* 0x0000000413029825 */ /* 0x008fc600078e0202 */
[----:B------:R-:W3:Y:S04]  /*07c0*/  @!P1 LDG.E R5, desc[UR6][R4.64] ;  /* 0x0000000604059981 */ /* 0x000ee8000c1e1900 */
[----:B------:R-:W3:Y:S01]  /*07d0*/  @!P1 LDG.E R2, desc[UR6][R2.64] ;  /* 0x0000000602029981 */ /* 0x000ee2000c1e1900 */
[----:B----4-:R-:W-:-:S04]  /*07e0*/  @P0 FFMA R12, R17, R12, R26 ;  /* 0x0000000c110c0223 */ /* 0x010fc8000000001a */
[----:B--2---:R-:W-:-:S04]  /*07f0*/  @P0 FFMA R26, R21, R10, R12 ;  /* 0x0000000a151a0223 */ /* 0x004fc8000000000c */
[----:B---3--:R-:W-:-:S07]  /*0800*/  @!P1 FFMA R26, R5, R2, R26 ;  /* 0x00000002051a9223 */ /* 0x008fce000000001a */
.L_x_0:
[----:B------:R-:W0:Y:S01]  /*0810*/  LDC.64 R2, c[0x0][0x390] ;  /* 0x0000e400ff027b82 */ /* 0x000e220000000a00 */
[----:B------:R-:W-:-:S04]  /*0820*/  IMAD R15, R14, R15, R0 ;  /* 0x0000000f0e0f7224 */ /* 0x000fc800078e0200 */
[----:B0-----:R-:W-:-:S05]  /*0830*/  IMAD.WIDE R2, R15, 0x4, R2 ;  /* 0x000000040f027825 */ /* 0x001fca00078e0202 */
[----:B------:R-:W-:Y:S01]  /*0840*/  STG.E desc[UR6][R2.64], R26 ;  /* 0x0000001a02007986 */ /* 0x000fe2000c101906 */
[----:B------:R-:W-:Y:S05]  /*0850*/  EXIT ;  /* 0x000000000000794d */ /* 0x000fea0003800000 */
.L_x_4:
[----:B------:R-:W-:-:S00]  /*0860*/  BRA `(.L_x_4) ;  /* 0xfffffffc00fc7947 */ /* 0x000fc0000383ffff */
[----:B------:R-:W-:-:S00]  /*0870*/  NOP ;  /* 0x0000000000007918 */ /* 0x000fc00000000000 */
        /* <DEDUP_REMOVED lines=8> */
.L_x_14:


//--------------------- .text._Z4loadPfiiS_iiiiiiii --------------------------
	.section	.text._Z4loadPfiiS_iiiiiiii,"ax",@progbits
	.align	128
        .global         _Z4loadPfiiS_iiiiiiii
        .type           _Z4loadPfiiS_iiiiiiii,@function
        .size           _Z4loadPfiiS_iiiiiiii,(.L_x_15 - _Z4loadPfiiS_iiiiiiii)
        .other          _Z4loadPfiiS_iiiiiiii,@"STO_CUDA_ENTRY STV_DEFAULT"
_Z4loadPfiiS_iiiiiiii:
.text._Z4loadPfiiS_iiiiiiii:
[----:B------:R-:W-:Y:S01]  /*0000*/  LDC R1, c[0x0][0x37c] ;  /* 0x0000df00ff017b82 */ /* 0x000fe20000000800 */
[----:B------:R-:W0:Y:S07]  /*0010*/  S2R R2, SR_TID.Y ;  /* 0x0000000000027919 */ /* 0x000e2e0000002200 */
[----:B------:R-:W1:Y:S01]  /*0020*/  LDC R0, c[0x0][0x360] ;  /* 0x0000d800ff007b82 */ /* 0x000e620000000800 */
[----:B------:R-:W2:Y:S01]  /*0030*/  LDCU.64 UR18, c[0x0][0x3b0] ;  /* 0x00007600ff1277ac */ /* 0x000ea20008000a00 */
[----:B------:R-:W-:Y:S01]  /*0040*/  BSSY.RECONVERGENT B0, `(.L_x_5) ;  /* 0x000009f000007945 */ /* 0x000fe20003800200 */
[----:B------:R-:W1:Y:S05]  /*0050*/  S2R R3, SR_TID.X ;  /* 0x0000000000037919 */ /* 0x000e6a0000002100 */
[----:B------:R-:W0:Y:S08]  /*0060*/  S2UR UR5, SR_CTAID.Y ;  /* 0x00000000000579c3 */ /* 0x000e300000002600 */
[----:B------:R-:W0:Y:S08]  /*0070*/  LDC R5, c[0x0][0x364] ;  /* 0x0000d900ff057b82 */ /* 0x000e300000000800 */
[----:B------:R-:W1:Y:S08]  /*0080*/  S2UR UR4, SR_CTAID.X ;  /* 0x00000000000479c3 */ /* 0x000e700000002500 */
[----:B------:R-:W3:Y:S01]  /*0090*/  LDC R4, c[0x0][0x3a8] ;  /* 0x0000ea00ff047b82 */ /* 0x000ee20000000800 */
[----:B0-----:R-:W-:-:S05]  /*00a0*/  IMAD R5, R5, UR5, R2 ;  /* 0x0000000505057c24 */ /* 0x001fca000f8e0202 */
[----:B--2---:R-:W-:Y:S01]  /*00b0*/  ISETP.GE.AND P0, PT, R5, UR19, PT ;  /* 0x0000001305007c0c */ /* 0x004fe2000bf06270 */
[----:B-1----:R-:W-:-:S05]  /*00c0*/  IMAD R0, R0, UR4, R3 ;  /* 0x0000000400007c24 */ /* 0x002fca000f8e0203 */
[----:B------:R-:W-:-:S04]  /*00d0*/  ISETP.GE.OR P0, PT, R0, UR18, P0 ;  /* 0x0000001200007c0c */ /* 0x000fc80008706670 */
[----:B---3--:R-:W-:-:S13]  /*00e0*/  ISETP.LT.OR P0, PT, R4, 0x1, P0 ;  /* 0x000000010400780c */ /* 0x008fda0000701670 */
[----:B------:R-:W-:Y:S05]  /*00f0*/  @P0 BRA `(.L_x_6) ;  /* 0x00000008004c0947 */ /* 0x000fea0003800000 */
[----:B------:R-:W0:Y:S02]  /*0100*/  LDCU UR7, c[0x0][0x3ac] ;  /* 0x00007580ff0777ac */ /* 0x000e240008000800 */
[----:B0-----:R-:W-:-:S09]  /*0110*/  UISETP.GE.AND UP0, UPT, UR7, 0x1, UPT ;  /* 0x000000010700788c */ /* 0x001fd2000bf06270 */
[----:B------:R-:W-:Y:S05]  /*0120*/  BRA.U !UP0, `(.L_x_6) ;  /* 0x0000000908407547 */ /* 0x000fea000b800000 */
[----:B------:R-:W0:Y:S01]  /*0130*/  LDC.64 R6, c[0x0][0x388] ;  /* 0x0000e200ff067b82 */ /* 0x000e220000000a00 */
[----:B------:R-:W1:Y:S01]  /*0140*/  LDCU.64 UR10, c[0x0][0x380] ;  /* 0x00007000ff0a77ac */ /* 0x000e620008000a00 */
[----:B------:R-:W-:Y:S01]  /*0150*/  IMAD R3, R0, UR19, R5 ;  /* 0x0000001300037c24 */ /* 0x000fe2000f8e0205 */
[----:B------:R-:W2:Y:S01]  /*0160*/  LDCU.64 UR8, c[0x0][0x390] ;  /* 0x00007200ff0877ac */ /* 0x000ea20008000a00 */
[----:B------:R-:W3:Y:S01]  /*0170*/  LDCU UR4, c[0x0][0x39c] ;  /* 0x00007380ff0477ac */ /* 0x000ee20008000800 */
[----:B------:R-:W-:Y:S02]  /*0180*/  ULOP3.LUT UR6, UR7, 0x7ffffff0, URZ, 0xc0, !UPT ;  /* 0x7ffffff007067892 */ /* 0x000fe4000f8ec0ff */
[----:B------:R-:W-:Y:S02]  /*0190*/  ULOP3.LUT UR13, UR7, 0xf, URZ, 0xc0, !UPT ;  /* 0x0000000f070d7892 */ /* 0x000fe4000f8ec0ff */
[----:B------:R-:W-:Y:S02]  /*01a0*/  ULOP3.LUT UR14, UR7, 0x7, URZ, 0xc0, !UPT ;  /* 0x00000007070e7892 */ /* 0x000fe4000f8ec0ff */
[----:B-1----:R-:W-:Y:S01]  /*01b0*/  UIADD3 UR10, UP0, UPT, UR10, 0x20, URZ ;  /* 0x000000200a0a7890 */ /* 0x002fe2000ff1e0ff */
[----:B------:R-:W1:Y:S01]  /*01c0*/  LDCU.64 UR16, c[0x0][0x358] ;  /* 0x00006b00ff1077ac */ /* 0x000e620008000a00 */
[----:B0-----:R-:W-:Y:S01]  /*01d0*/  IMAD R3, R3, R7, R6 ;  /* 0x0000000703037224 */ /* 0x001fe200078e0206 */
[----:B--2---:R-:W-:Y:S01]  /*01e0*/  UIADD3 UR8, UP1, UPT, UR8, 0x20, URZ ;  /* 0x0000002008087890 */ /* 0x004fe2000ff3e0ff */
[----:B---3--:R-:W-:Y:S01]  /*01f0*/  IMAD R2, R5, UR4, RZ ;  /* 0x0000000405027c24 */ /* 0x008fe2000f8e02ff */
[----:B------:R-:W-:-:S02]  /*0200*/  UIADD3.X UR11, UPT, UPT, URZ, UR11, URZ, UP0, !UPT ;  /* 0x0000000bff0b7290 */ /* 0x000fc400087fe4ff */
[----:B------:R-:W-:Y:S02]  /*0210*/  UIADD3.X UR9, UPT, UPT, URZ, UR9, URZ, UP1, !UPT ;  /* 0x00000009ff097290 */ /* 0x000fe40008ffe4ff */
[----:B------:R-:W-:Y:S02]  /*0220*/  ULOP3.LUT UR7, UR7, 0x3, URZ, 0xc0, !UPT ;  /* 0x0000000307077892 */ /* 0x000fe4000f8ec0ff */
[----:B------:R-:W-:Y:S01]  /*0230*/  UIADD3 UR12, UPT, UPT, -UR6, URZ, URZ ;  /* 0x000000ff060c7290 */ /* 0x000fe2000fffe1ff */
[----:B-1----:R-:W-:-:S11]  /*0240*/  UMOV UR4, URZ ;  /* 0x000000ff00047c82 */ /* 0x002fd60008000000 */
.L_x_12:
[----:B0-----:R-:W0:Y:S01]  /*0250*/  LDC.64 R6, c[0x0][0x3a8] ;  /* 0x0000ea00ff067b82 */ /* 0x001e220000000a00 */
[----:B-1----:R-:W1:Y:S07]  /*0260*/  LDCU UR5, c[0x0][0x3a4] ;  /* 0x00007480ff0577ac */ /* 0x002e6e0008000800 */
[----:B--23--:R-:W2:Y:S01]  /*0270*/  LDC R5, c[0x0][0x398] ;  /* 0x0000e600ff057b82 */ /* 0x00cea20000000800 */
[----:B0-----:R-:W-:Y:S01]  /*0280*/  ISETP.GE.U32.AND P0, PT, R7, 0x10, PT ;  /* 0x000000100700780c */ /* 0x001fe20003f06070 */
[----:B------:R-:W-:-:S04]  /*0290*/  IMAD R4, R3, R6, UR4 ;  /* 0x0000000403047e24 */ /* 0x000fc8000f8e0206 */
[----:B------:R-:W-:Y:S02]  /*02a0*/  IMAD R4, R4, R7, RZ ;  /* 0x0000000704047224 */ /* 0x000fe400078e02ff */
[----:B--2---:R-:W-:Y:S01]  /*02b0*/  IMAD R5, R0, R5, UR4 ;  /* 0x0000000400057e24 */ /* 0x004fe2000f8e0205 */
[----:B------:R-:W-:-:S03]  /*02c0*/  UIADD3 UR4, UPT, UPT, UR4, 0x1, URZ ;  /* 0x0000000104047890 */ /* 0x000fc6000fffe0ff */
[----:B-1----:R-:W-:Y:S01]  /*02d0*/  IMAD R5, R5, UR5, R2 ;  /* 0x0000000505057c24 */ /* 0x002fe2000f8e0202 */
[----:B------:R-:W-:Y:S02]  /*02e0*/  UMOV UR5, URZ ;  /* 0x000000ff00057c82 */ /* 0x000fe40008000000 */
[----:B------:R-:W-:Y:S01]  /*02f0*/  ISETP.NE.AND P1, PT, R6, UR4, PT ;  /* 0x0000000406007c0c */ /* 0x000fe2000bf25270 */
[----:B----4-:R-:W-:-:S12]  /*0300*/  @!P0 BRA `(.L_x_7) ;  /* 0x0000000000bc8947 */ /* 0x010fd80003800000 */
[----:B------:R-:W-:Y:S01]  /*0310*/  MOV R10, R4 ;  /* 0x00000004000a7202 */ /* 0x000fe20000000f00 */
[----:B------:R-:W-:Y:S01]  /*0320*/  UMOV UR5, UR12 ;  /* 0x0000000c00057c82 */ /* 0x000fe20008000000 */
[----:B------:R-:W-:-:S07]  /*0330*/  MOV R11, R5 ;  /* 0x00000005000b7202 */ /* 0x000fce0000000f00 */
.L_x_8:
[----:B------:R-:W-:Y:S02]  /*0340*/  MOV R6, UR10 ;  /* 0x0000000a00067c02 */ /* 0x000fe40008000f00 */
[----:B------:R-:W-:-:S03]  /*0350*/  MOV R7, UR11 ;  /* 0x0000000b00077c02 */ /* 0x000fc60008000f00 */
[----:B------:R-:W-:-:S05]  /*0360*/  IMAD.WIDE R6, R11, 0x4, R6 ;  /* 0x000000040b067825 */ /* 0x000fca00078e0206 */
[----:B----4-:R-:W2:Y:S01]  /*0370*/  LDG.E R13, desc[UR16][R6.64+-0x20] ;  /* 0xffffe010060d7981 */ /* 0x010ea2000c1e1900 */
[----:B------:R-:W-:Y:S02]  /*0380*/  MOV R8, UR8 ;  /* 0x0000000800087c02 */ /* 0x000fe40008000f00 */
[----:B------:R-:W-:-:S03]  /*0390*/  MOV R9, UR9 ;  /* 0x0000000900097c02 */ /* 0x000fc60008000f00 */
[----:B------:R-:W-:-:S05]  /*03a0*/  IMAD.WIDE R8, R10, 0x4, R8 ;  /* 0x000000040a087825 */ /* 0x000fca00078e0208 */
[----:B--2---:R0:W-:Y:S04]  /*03b0*/  STG.E desc[UR16][R8.64+-0x20], R13 ;  /* 0xffffe00d08007986 */ /* 0x0041e8000c101910 */
[----:B------:R-:W2:Y:S04]  /*03c0*/  LDG.E R15, desc[UR16][R6.64+-0x1c] ;  /* 0xffffe410060f7981 */ /* 0x000ea8000c1e1900 */
[----:B--2---:R1:W-:Y:S04]  /*03d0*/  STG.E desc[UR16][R8.64+-0x1c], R15 ;  /* 0xffffe40f08007986 */ /* 0x0043e8000c101910 */
[----:B------:R-:W2:Y:S04]  /*03e0*/  LDG.E R17, desc[UR16][R6.64+-0x18] ;  /* 0xffffe81006117981 */ /* 0x000ea8000c1e1900 */
[----:B--2---:R2:W-:Y:S04]  /*03f0*/  STG.E desc[UR16][R8.64+-0x18], R17 ;  /* 0xffffe81108007986 */ /* 0x0045e8000c101910 */
[----:B------:R-:W3:Y:S04]  /*0400*/  LDG.E R19, desc[UR16][R6.64+-0x14] ;  /* 0xffffec1006137981 */ /* 0x000ee8000c1e1900 */
[----:B---3--:R3:W-:Y:S04]  /*0410*/  STG.E desc[UR16][R8.64+-0x14], R19 ;  /* 0xffffec1308007986 */ /* 0x0087e8000c101910 */
[----:B------:R-:W4:Y:S04]  /*0420*/  LDG.E R21, desc[UR16][R6.64+-0x10] ;  /* 0xfffff01006157981 */ /* 0x000f28000c1e1900 */
[----:B----4-:R4:W-:Y:S04]  /*0430*/  STG.E desc[UR16][R8.64+-0x10], R21 ;  /* 0xfffff01508007986 */ /* 0x0109e8000c101910 */
[----:B------:R-:W5:Y:S04]  /*0440*/  LDG.E R23, desc[UR16][R6.64+-0xc] ;  /* 0xfffff41006177981 */ /* 0x000f68000c1e1900 */
[----:B-----5:R5:W-:Y:S04]  /*0450*/  STG.E desc[UR16][R8.64+-0xc], R23 ;  /* 0xfffff41708007986 */ /* 0x020be8000c101910 */
[----:B0-----:R-:W2:Y:S04]  /*0460*/  LDG.E R13, desc[UR16][R6.64+-0x8] ;  /* 0xfffff810060d7981 */ /* 0x001ea8000c1e1900 */
[----:B--2---:R0:W-:Y:S04]  /*0470*/  STG.E desc[UR16][R8.64+-0x8], R13 ;  /* 0xfffff80d08007986 */ /* 0x0041e8000c101910 */
[----:B-1----:R-:W2:Y:S04]  /*0480*/  LDG.E R15, desc[UR16][R6.64+-0x4] ;  /* 0xfffffc10060f7981 */ /* 0x002ea8000c1e1900 */
[----:B--2---:R1:W-:Y:S04]  /*0490*/  STG.E desc[UR16][R8.64+-0x4], R15 ;  /* 0xfffffc0f08007986 */ /* 0x0043e8000c101910 */
[----:B------:R-:W2:Y:S04]  /*04a0*/  LDG.E R17, desc[UR16][R6.64] ;  /* 0x0000001006117981 */ /* 0x000ea8000c1e1900 */
[----:B--2---:R2:W-:Y:S04]  /*04b0*/  STG.E desc[UR16][R8.64], R17 ;  /* 0x0000001108007986 */ /* 0x0045e8000c101910 */
[----:B---3--:R-:W3:Y:S04]  /*04c0*/  LDG.E R19, desc[UR16][R6.64+0x4] ;  /* 0x0000041006137981 */ /* 0x008ee8000c1e1900 */
[----:B---3--:R3:W-:Y:S04]  /*04d0*/  STG.E desc[UR16][R8.64+0x4], R19 ;  /* 0x0000041308007986 */ /* 0x0087e8000c101910 */
[----:B----4-:R-:W4:Y:S04]  /*04e0*/  LDG.E R21, desc[UR16][R6.64+0x8] ;  /* 0x0000081006157981 */ /* 0x010f28000c1e1900 */
[----:B----4-:R4:W-:Y:S04]  /*04f0*/  STG.E desc[UR16][R8.64+0x8], R21 ;  /* 0x0000081508007986 */ /* 0x0109e8000c101910 */
[----:B-----5:R-:W5:Y:S04]  /*0500*/  LDG.E R23, desc[UR16][R6.64+0xc] ;  /* 0x00000c1006177981 */ /* 0x020f68000c1e1900 */
[----:B-----5:R4:W-:Y:S04]  /*0510*/  STG.E desc[UR16][R8.64+0xc], R23 ;  /* 0x00000c1708007986 */ /* 0x0209e8000c101910 */
[----:B0-----:R-:W5:Y:S04]  /*0520*/  LDG.E R13, desc[UR16][R6.64+0x10] ;  /* 0x00001010060d7981 */ /* 0x001f68000c1e1900 */
[----:B-----5:R4:W-:Y:S04]  /*0530*/  STG.E desc[UR16][R8.64+0x10], R13 ;  /* 0x0000100d08007986 */ /* 0x0209e8000c101910 */
[----:B-1----:R-:W5:Y:S04]  /*0540*/  LDG.E R15, desc[UR16][R6.64+0x14] ;  /* 0x00001410060f7981 */ /* 0x002f68000c1e1900 */
[----:B-----5:R4:W-:Y:S04]  /*0550*/  STG.E desc[UR16][R8.64+0x14], R15 ;  /* 0x0000140f08007986 */ /* 0x0209e8000c101910 */
[----:B--2---:R-:W2:Y:S04]  /*0560*/  LDG.E R17, desc[UR16][R6.64+0x18] ;  /* 0x0000181006117981 */ /* 0x004ea8000c1e1900 */
[----:B--2---:R4:W-:Y:S04]  /*0570*/  STG.E desc[UR16][R8.64+0x18], R17 ;  /* 0x0000181108007986 */ /* 0x0049e8000c101910 */
[----:B---3--:R-:W2:Y:S01]  /*0580*/  LDG.E R19, desc[UR16][R6.64+0x1c] ;  /* 0x00001c1006137981 */ /* 0x008ea2000c1e1900 */
[----:B------:R-:W-:Y:S01]  /*0590*/  UIADD3 UR5, UPT, UPT, UR5, 0x10, URZ ;  /* 0x0000001005057890 */ /* 0x000fe2000fffe0ff */
[----:B------:R-:W-:-:S02]  /*05a0*/  IADD3 R11, PT, PT, R11, 0x10, RZ ;  /* 0x000000100b0b7810 */ /* 0x000fc40007ffe0ff */
[----:B------:R-:W-:Y:S01]  /*05b0*/  IADD3 R10, PT, PT, R10, 0x10, RZ ;  /* 0x000000100a0a7810 */ /* 0x000fe20007ffe0ff */
[----:B------:R-:W-:Y:S01]  /*05c0*/  UISETP.NE.AND UP0, UPT, UR5, URZ, UPT ;  /* 0x000000ff0500728c */ /* 0x000fe2000bf05270 */
[----:B--2---:R4:W-:Y:S08]  /*05d0*/  STG.E desc[UR16][R8.64+0x1c], R19 ;  /* 0x00001c1308007986 */ /* 0x0049f0000c101910 */
[----:B------:R-:W-:Y:S05]  /*05e0*/  BRA.U UP0, `(.L_x_8) ;  /* 0xfffffffd00547547 */ /* 0x000fea000b83ffff */
[----:B------:R-:W-:-:S05]  /*05f0*/  UMOV UR5, UR6 ;  /* 0x0000000600057c82 */ /* 0x000fca0008000000 */
.L_x_7:
[----:B------:R-:W-:-:S09]  /*0600*/  UISETP.NE.AND UP0, UPT, UR13, URZ, UPT ;  /* 0x000000ff0d00728c */ /* 0x000fd2000bf05270 */
[----:B------:R-:W-:Y:S05]  /*0610*/  BRA.U !UP0, `(.L_x_9) ;  /* 0x0000000508007547 */ /* 0x000fea000b800000 */
[----:B------:R-:W-:Y:S02]  /*0620*/  UIADD3 UR15, UPT, UPT, UR13, -0x1, URZ ;  /* 0xffffffff0d0f7890 */ /* 0x000fe4000fffe0ff */
[----:B------:R-:W-:Y:S02]  /*0630*/  UISETP.NE.AND UP1, UPT, UR14, URZ, UPT ;  /* 0x000000ff0e00728c */ /* 0x000fe4000bf25270 */
[----:B------:R-:W-:-:S09]  /*0640*/  UISETP.GE.U32.AND UP0, UPT, UR15, 0x7, UPT ;  /* 0x000000070f00788c */ /* 0x000fd2000bf06070 */
[----:B------:R-:W-:Y:S05]  /*0650*/  BRA.U !UP0, `(.L_x_10) ;  /* 0x00000001085c7547 */ /* 0x000fea000b800000 */
[----:B------:R-:W0:Y:S01]  /*0660*/  LDC.64 R6, c[0x0][0x380] ;  /* 0x0000e000ff067b82 */ /* 0x000e220000000a00 */
[----:B----4-:R-:W-:-:S05]  /*0670*/  IADD3 R9, PT, PT, R5, UR5, RZ ;  /* 0x0000000505097c10 */ /* 0x010fca000fffe0ff */
[----:B0-----:R-:W-:Y:S02]  /*0680*/  IMAD.WIDE R6, R9, 0x4, R6 ;  /* 0x0000000409067825 */ /* 0x001fe400078e0206 */
[----:B------:R-:W0:Y:S03]  /*0690*/  LDC.64 R8, c[0x0][0x390] ;  /* 0x0000e400ff087b82 */ /* 0x000e260000000a00 */
[----:B------:R-:W2:Y:S01]  /*06a0*/  LDG.E R11, desc[UR16][R6.64] ;  /* 0x00000010060b7981 */ /* 0x000ea2000c1e1900 */
[----:B------:R-:W-:-:S05]  /*06b0*/  IADD3 R13, PT, PT, R4, UR5, RZ ;  /* 0x00000005040d7c10 */ /* 0x000fca000fffe0ff */
[----:B0-----:R-:W-:-:S05]  /*06c0*/  IMAD.WIDE R8, R13, 0x4, R8 ;  /* 0x000000040d087825 */ /* 0x001fca00078e0208 */
[----:B--2---:R0:W-:Y:S04]  /*06d0*/  STG.E desc[UR16][R8.64], R11 ;  /* 0x0000000b08007986 */ /* 0x0041e8000c101910 */
[----:B------:R-:W2:Y:S04]  /*06e0*/  LDG.E R13, desc[UR16][R6.64+0x4] ;  /* 0x00000410060d7981 */ /* 0x000ea8000c1e1900 */
[----:B--2---:R1:W-:Y:S04]  /*06f0*/  STG.E desc[UR16][R8.64+0x4], R13 ;  /* 0x0000040d08007986 */ /* 0x0043e8000c101910 */
[----:B------:R-:W2:Y:S04]  /*0700*/  LDG.E R15, desc[UR16][R6.64+0x8] ;  /* 0x00000810060f7981 */ /* 0x000ea8000c1e1900 */
[----:B--2---:R2:W-:Y:S04]  /*0710*/  STG.E desc[UR16][R8.64+0x8], R15 ;  /* 0x0000080f08007986 */ /* 0x0045e8000c101910 */
[----:B------:R-:W3:Y:S04]  /*0720*/  LDG.E R17, desc[UR16][R6.64+0xc] ;  /* 0x00000c1006117981 */ /* 0x000ee8000c1e1900 */
[----:B---3--:R2:W-:Y:S04]  /*0730*/  STG.E desc[UR16][R8.64+0xc], R17 ;  /* 0x00000c1108007986 */ /* 0x0085e8000c101910 */
[----:B------:R-:W3:Y:S04]  /*0740*/  LDG.E R19, desc[UR16][R6.64+0x10] ;  /* 0x0000101006137981 */ /* 0x000ee8000c1e1900 */
[----:B---3--:R2:W-:Y:S04]  /*0750*/  STG.E desc[UR16][R8.64+0x10], R19 ;  /* 0x0000101308007986 */ /* 0x0085e8000c101910 */
[----:B------:R-:W3:Y:S04]  /*0760*/  LDG.E R21, desc[UR16][R6.64+0x14] ;  /* 0x0000141006157981 */ /* 0x000ee8000c1e1900 */
[----:B---3--:R2:W-:Y:S04]  /*0770*/  STG.E desc[UR16][R8.64+0x14], R21 ;  /* 0x0000141508007986 */ /* 0x0085e8000c101910 */
[----:B0-----:R-:W3:Y:S04]  /*0780*/  LDG.E R11, desc[UR16][R6.64+0x18] ;  /* 0x00001810060b7981 */ /* 0x001ee8000c1e1900 */
[----:B---3--:R2:W-:Y:S04]  /*0790*/  STG.E desc[UR16][R8.64+0x18], R11 ;  /* 0x0000180b08007986 */ /* 0x0085e8000c101910 */
[----:B-1----:R-:W3:Y:S01]  /*07a0*/  LDG.E R13, desc[UR16][R6.64+0x1c] ;  /* 0x00001c10060d7981 */ /* 0x002ee2000c1e1900 */
[----:B------:R-:W-:-:S03]  /*07b0*/  UIADD3 UR5, UPT, UPT, UR5, 0x8, URZ ;  /* 0x0000000805057890 */ /* 0x000fc6000fffe0ff */
[----:B---3--:R2:W-:Y:S09]  /*07c0*/  STG.E desc[UR16][R8.64+0x1c], R13 ;  /* 0x00001c0d08007986 */ /* 0x0085f2000c101910 */
.L_x_10:
[----:B------:R-:W-:Y:S05]  /*07d0*/  BRA.U !UP1, `(.L_x_9) ;  /* 0x0000000109907547 */ /* 0x000fea000b800000 */
[----:B------:R-:W-:Y:S02]  /*07e0*/  UIADD3 UR15, UPT, UPT, UR14, -0x1, URZ ;  /* 0xffffffff0e0f7890 */ /* 0x000fe4000fffe0ff */
[----:B------:R-:W-:Y:S02]  /*07f0*/  UISETP.NE.AND UP1, UPT, UR7, URZ, UPT ;  /* 0x000000ff0700728c */ /* 0x000fe4000bf25270 */
[----:B------:R-:W-:-:S09]  /*0800*/  UISETP.GE.U32.AND UP0, UPT, UR15, 0x3, UPT ;  /* 0x000000030f00788c */ /* 0x000fd2000bf06070 */
[----:B------:R-:W-:Y:S05]  /*0810*/  BRA.U !UP0, `(.L_x_11) ;  /* 0x00000001083c7547 */ /* 0x000fea000b800000 */
[----:B------:R-:W0:Y:S01]  /*0820*/  LDC.64 R6, c[0x0][0x380] ;  /* 0x0000e000ff067b82 */ /* 0x000e220000000a00 */
[----:B--2-4-:R-:W-:-:S05]  /*0830*/  IADD3 R9, PT, PT, R5, UR5, RZ ;  /* 0x0000000505097c10 */ /* 0x014fca000fffe0ff */
        /* <DEDUP_REMOVED lines=10> */
[----:B------:R-:W2:Y:S01]  /*08e0*/  LDG.E R17, desc[UR16][R6.64+0xc] ;  /* 0x00000c1006117981 */ /* 0x000ea2000c1e1900 */
[----:B------:R-:W-:-:S03]  /*08f0*/  UIADD3 UR5, UPT, UPT, UR5, 0x4, URZ ;  /* 0x0000000405057890 */ /* 0x000fc6000fffe0ff */
[----:B--2---:R0:W-:Y:S09]  /*0900*/  STG.E desc[UR16][R8.64+0xc], R17 ;  /* 0x00000c1108007986 */ /* 0x0041f2000c101910 */
.L_x_11:
[----:B------:R-:W-:Y:S05]  /*0910*/  BRA.U !UP1, `(.L_x_9) ;  /* 0x0000000109407547 */ /* 0x000fea000b800000 */
[----:B------:R-:W1:Y:S01]  /*0920*/  LDC.64 R6, c[0x0][0x380] ;  /* 0x0000e000ff067b82 */ /* 0x000e620000000a00 */
[----:B------:R-:W-:-:S07]  /*0930*/  IADD3 R5, PT, PT, R5, UR5, RZ ;  /* 0x0000000505057c10 */ /* 0x000fce000fffe0ff */
[----:B0-2-4-:R-:W0:Y:S01]  /*0940*/  LDC.64 R8, c[0x0][0x390] ;  /* 0x0000e400ff087b82 */ /* 0x015e220000000a00 */
[----:B-1----:R-:W-:-:S05]  /*0950*/  IMAD.WIDE R6, R5, 0x4, R6 ;  /* 0x0000000405067825 */ /* 0x002fca00078e0206 */
[----:B------:R-:W2:Y:S01]  /*0960*/  LDG.E R11, desc[UR16][R6.64] ;  /* 0x00000010060b7981 */ /* 0x000ea2000c1e1900 */
[----:B------:R-:W-:Y:S01]  /*0970*/  IADD3 R5, PT, PT, R4, UR5, RZ ;  /* 0x0000000504057c10 */ /* 0x000fe2000fffe0ff */
[----:B------:R-:W-:-:S04]  /*0980*/  UISETP.NE.AND UP0, UPT, UR7, 0x1, UPT ;  /* 0x000000010700788c */ /* 0x000fc8000bf05270 */
[----:B0-----:R-:W-:-:S05]  /*0990*/  IMAD.WIDE R4, R5, 0x4, R8 ;  /* 0x0000000405047825 */ /* 0x001fca00078e0208 */
[----:B--2---:R1:W-:Y:S01]  /*09a0*/  STG.E desc[UR16][R4.64], R11 ;  /* 0x0000000b04007986 */ /* 0x0043e2000c101910 */
[----:B------:R-:W-:Y:S05]  /*09b0*/  BRA.U !UP0, `(.L_x_9) ;  /* 0x0000000108187547 */ /* 0x000fea000b800000 */
[----:B------:R-:W2:Y:S01]  /*09c0*/  LDG.E R9, desc[UR16][R6.64+0x4] ;  /* 0x0000041006097981 */ /* 0x000ea2000c1e1900 */
[----:B------:R-:W-:-:S03]  /*09d0*/  UISETP.NE.AND UP0, UPT, UR7, 0x2, UPT ;  /* 0x000000020700788c */ /* 0x000fc6000bf05270 */
[----:B--2---:R3:W-:Y:S06]  /*09e0*/  STG.E desc[UR16][R4.64+0x4], R9 ;  /* 0x0000040904007986 */ /* 0x0047ec000c101910 */
[----:B------:R-:W-:Y:S05]  /*09f0*/  BRA.U !UP0, `(.L_x_9) ;  /* 0x0000000108087547 */ /* 0x000fea000b800000 */
[----:B------:R-:W2:Y:S04]  /*0a00*/  LDG.E R7, desc[UR16][R6.64+0x8] ;  /* 0x0000081006077981 */ /* 0x000ea8000c1e1900 */
[----:B--2---:R0:W-:Y:S02]  /*0a10*/  STG.E desc[UR16][R4.64+0x8], R7 ;  /* 0x0000080704007986 */ /* 0x0041e4000c101910 */
.L_x_9:
[----:B------:R-:W-:Y:S05]  /*0a20*/  @P1 BRA `(.L_x_12) ;  /* 0xfffffff800081947 */ /* 0x000fea000383ffff */
.L_x_6:
[----:B------:R-:W-:Y:S05]  /*0a30*/  BSYNC.RECONVERGENT B0 ;  /* 0x0000000000007941 */ /* 0x000fea0003800200 */
.L_x_5:
[----:B------:R-:W-:Y:S06]  /*0a40*/  BAR.SYNC.DEFER_BLOCKING 0x0 ;  /* 0x0000000000007b1d */ /* 0x000fec0000010000 */
[----:B------:R-:W-:Y:S05]  /*0a50*/  EXIT ;  /* 0x000000000000794d */ /* 0x000fea0003800000 */
.L_x_13:
        /* <DEDUP_REMOVED lines=10> */
.L_x_15:


//--------------------- .nv.shared.reserved.0     --------------------------
	.section	.nv.shared.reserved.0,"aw",@nobits
	.weak		__nv_reservedSMEM_offset_0_alias
	.size		__nv_reservedSMEM_offset_0_alias, 0, 64
	.other		__nv_reservedSMEM_offset_0_alias,@"STO_CUDA_RESERVED_SHARED STV_DEFAULT"
__nv_reservedSMEM_offset_0_alias:
	.zero		0
	.zero		64


//--------------------- .nv.constant0._Z6MatMulPfS_S_iii --------------------------
	.section	.nv.constant0._Z6MatMulPfS_S_iii,"a",@progbits
	.sectionflags	@""
	.align	4
.nv.constant0._Z6MatMulPfS_S_iii:
	.zero		932


//--------------------- .nv.constant0._Z4loadPfiiS_iiiiiiii --------------------------
	.section	.nv.constant0._Z4loadPfiiS_iiiiiiii,"a",@progbits
	.sectionflags	@""
	.align	4
.nv.constant0._Z4loadPfiiS_iiiiiiii:
	.zero		952


//--------------------- SYMBOLS --------------------------

	.type		.nv.reservedSmem.offset0,@object
	.size		.nv.reservedSmem.offset0,0x4
